//
// Generated by NVIDIA NVVM Compiler
//
// Compiler Build ID: CL-36424714
// Cuda compilation tools, release 13.0, V13.0.88
// Based on NVVM 20.0.0
//

.version 9.0
.target sm_100
.address_size 64

	// .globl	_Z7dkernelPj

.visible .entry _Z7dkernelPj(
	.param .u64 .ptr .align 1 _Z7dkernelPj_param_0
)
{
	.reg .b32 	%r<12>;
	.reg .b64 	%rd<5>;

	ld.param.u64 	%rd1, [_Z7dkernelPj_param_0];
	cvta.to.global.u64 	%rd2, %rd1;
	mov.u32 	%r1, %ctaid.x;
	mov.u32 	%r2, %ntid.x;
	mov.u32 	%r3, %ntid.y;
	mov.u32 	%r4, %ntid.z;
	mov.u32 	%r5, %tid.z;
	mov.u32 	%r6, %tid.y;
	mov.u32 	%r7, %tid.x;
	mad.lo.s32 	%r8, %r4, %r1, %r5;
	mad.lo.s32 	%r9, %r8, %r3, %r6;
	mad.lo.s32 	%r10, %r9, %r2, %r7;
	mul.wide.u32 	%rd3, %r10, 4;
	add.s64 	%rd4, %rd2, %rd3;
	mov.b32 	%r11, 0;
	st.global.u32 	[%rd4], %r11;
	ret;

}
	// .globl	_Z3addPj
.visible .entry _Z3addPj(
	.param .u64 .ptr .align 1 _Z3addPj_param_0
)
{
	.reg .b32 	%r<13>;
	.reg .b64 	%rd<5>;

	ld.param.u64 	%rd1, [_Z3addPj_param_0];
	cvta.to.global.u64 	%rd2, %rd1;
	mov.u32 	%r1, %ctaid.x;
	mov.u32 	%r2, %ntid.x;
	mov.u32 	%r3, %ntid.y;
	mov.u32 	%r4, %ntid.z;
	mov.u32 	%r5, %tid.z;
	mov.u32 	%r6, %tid.y;
	mov.u32 	%r7, %tid.x;
	mad.lo.s32 	%r8, %r4, %r1, %r5;
	mad.lo.s32 	%r9, %r8, %r3, %r6;
	mad.lo.s32 	%r10, %r9, %r2, %r7;
	mul.wide.u32 	%rd3, %r10, 4;
	add.s64 	%rd4, %rd2, %rd3;
	ld.global.u32 	%r11, [%rd4];
	add.s32 	%r12, %r11, %r10;
	st.global.u32 	[%rd4], %r12;
	ret;

}


// ===== COMPILED SASS (sm_100) =====

	.target	sm_100

	.elftype	@"ET_EXEC"


//--------------------- .note.nv.tkinfo           --------------------------
	.section	.note.nv.tkinfo,"",@"SHT_NOTE"
	.sectionflags	@"SHF_NOTE_NV_TKINFO"
	.tkinfo
        /*0018*/ 	.word	0x00000002
        /*0030*/ 	.string	""
        /*0030*/ 	.string	"ptxas"
        /*0030*/ 	.string	"Cuda compilation tools, release 13.0, V13.0.88"
        /*0030*/ 	.string	"Build cuda_13.0.r13.0/compiler.36424714_0"
        /*0030*/ 	.string	"-arch sm_100 -m 64 "



//--------------------- .note.nv.cuinfo           --------------------------
	.section	.note.nv.cuinfo,"",@"SHT_NOTE"
	.sectionflags	@"SHF_NOTE_NV_CUINFO"
        /*0018*/ 	.short	0x0002
        /*001a*/ 	.short	0x0064
        /*001c*/ 	.short	0x0082
	.zero		2


//--------------------- .nv.info                  --------------------------
	.section	.nv.info,"",@"SHT_CUDA_INFO"
	.align	4


	//----- nvinfo : EIATTR_REGCOUNT
	.align		4
        /*0000*/ 	.byte	0x04, 0x2f
        /*0002*/ 	.short	(.L_1 - .L_0)
	.align		4
.L_0:
        /*0004*/ 	.word	index@(_Z7dkernelPj)
        /*0008*/ 	.word	0x0000000c


	//----- nvinfo : EIATTR_FRAME_SIZE
	.align		4
.L_1:
        /*000c*/ 	.byte	0x04, 0x11
        /*000e*/ 	.short	(.L_3 - .L_2)
	.align		4
.L_2:
        /*0010*/ 	.word	index@(_Z7dkernelPj)
        /*0014*/ 	.word	0x00000000


	//----- nvinfo : EIATTR_REGCOUNT
	.align		4
.L_3:
        /*0018*/ 	.byte	0x04, 0x2f
        /*001a*/ 	.short	(.L_5 - .L_4)
	.align		4
.L_4:
        /*001c*/ 	.word	index@(_Z3addPj)
        /*0020*/ 	.word	0x0000000c


	//----- nvinfo : EIATTR_FRAME_SIZE
	.align		4
.L_5:
        /*0024*/ 	.byte	0x04, 0x11
        /*0026*/ 	.short	(.L_7 - .L_6)
	.align		4
.L_6:
        /*0028*/ 	.word	index@(_Z3addPj)
        /*002c*/ 	.word	0x00000000


	//----- nvinfo : EIATTR_MIN_STACK_SIZE
	.align		4
.L_7:
        /*0030*/ 	.byte	0x04, 0x12
        /*0032*/ 	.short	(.L_9 - .L_8)
	.align		4
.L_8:
        /*0034*/ 	.word	index@(_Z3addPj)
        /*0038*/ 	.word	0x00000000


	//----- nvinfo : EIATTR_MIN_STACK_SIZE
	.align		4
.L_9:
        /*003c*/ 	.byte	0x04, 0x12
        /*003e*/ 	.short	(.L_11 - .L_10)
	.align		4
.L_10:
        /*0040*/ 	.word	index@(_Z7dkernelPj)
        /*0044*/ 	.word	0x00000000
.L_11:


//--------------------- .nv.compat                --------------------------
	.section	.nv.compat,"",@"SHT_CUDA_COMPAT_INFO"
	.align	4
        /*0000*/ 	.byte	0x02, 0x09, 0x00, 0x00, 0x02, 0x02, 0x01, 0x00, 0x02, 0x05, 0x05, 0x00, 0x03, 0x07, 0x01, 0x01
        /*0010*/ 	.byte	0x02, 0x03, 0x00, 0x00, 0x02, 0x06, 0x01, 0x00, 0x04, 0x0b, 0x08, 0x00, 0x09, 0x00, 0x00, 0x00
        /*0020*/ 	.byte	0x00, 0x00, 0x00, 0x00


//--------------------- .nv.info._Z3addPj         --------------------------
	.section	.nv.info._Z3addPj,"",@"SHT_CUDA_INFO"
	.sectionflags	@""
	.align	4


	//----- nvinfo : EIATTR_CUDA_API_VERSION
	.align		4
        /*0000*/ 	.byte	0x04, 0x37
        /*0002*/ 	.short	(.L_13 - .L_12)
.L_12:
        /*0004*/ 	.word	0x00000082


	//----- nvinfo : EIATTR_KPARAM_INFO
	.align		4
.L_13:
        /*0008*/ 	.byte	0x04, 0x17
        /*000a*/ 	.short	(.L_15 - .L_14)
.L_14:
        /*000c*/ 	.word	0x00000000
        /*0010*/ 	.short	0x0000
        /*0012*/ 	.short	0x0000
        /*0014*/ 	.byte	0x00, 0xf5, 0x21, 0x00


	//----- nvinfo : EIATTR_SPARSE_MMA_MASK
	.align		4
.L_15:
        /*0018*/ 	.byte	0x03, 0x50
        /*001a*/ 	.short	0x0000


	//----- nvinfo : EIATTR_MAXREG_COUNT
	.align		4
        /*001c*/ 	.byte	0x03, 0x1b
        /*001e*/ 	.short	0x00ff


	//----- nvinfo : EIATTR_MERCURY_ISA_VERSION
	.align		4
        /*0020*/ 	.byte	0x03, 0x5f
        /*0022*/ 	.short	0x0101


	//----- nvinfo : EIATTR_VRC_CTA_INIT_COUNT
	.align		4
        /*0024*/ 	.byte	0x02, 0x4a
	.zero		1
	.zero		1


	//----- nvinfo : EIATTR_EXIT_INSTR_OFFSETS
	.align		4
        /*0028*/ 	.byte	0x04, 0x1c
        /*002a*/ 	.short	(.L_17 - .L_16)


	//   ....[0]....
.L_16:
        /*002c*/ 	.word	0x00000110


	//----- nvinfo : EIATTR_CBANK_PARAM_SIZE
	.align		4
.L_17:
        /*0030*/ 	.byte	0x03, 0x19
        /*0032*/ 	.short	0x0008


	//----- nvinfo : EIATTR_PARAM_CBANK
	.align		4
        /*0034*/ 	.byte	0x04, 0x0a
        /*0036*/ 	.short	(.L_19 - .L_18)
	.align		4
.L_18:
        /*0038*/ 	.word	index@(.nv.constant0._Z3addPj)
        /*003c*/ 	.short	0x0380
        /*003e*/ 	.short	0x0008


	//----- nvinfo : EIATTR_SW_WAR
	.align		4
.L_19:
        /*0040*/ 	.byte	0x04, 0x36
        /*0042*/ 	.short	(.L_21 - .L_20)
.L_20:
        /*0044*/ 	.word	0x00000008
.L_21:


//--------------------- .nv.info._Z7dkernelPj     --------------------------
	.section	.nv.info._Z7dkernelPj,"",@"SHT_CUDA_INFO"
	.sectionflags	@""
	.align	4


	//----- nvinfo : EIATTR_CUDA_API_VERSION
	.align		4
        /*0000*/ 	.byte	0x04, 0x37
        /*0002*/ 	.short	(.L_23 - .L_22)
.L_22:
        /*0004*/ 	.word	0x00000082


	//----- nvinfo : EIATTR_KPARAM_INFO
	.align		4
.L_23:
        /*0008*/ 	.byte	0x04, 0x17
        /*000a*/ 	.short	(.L_25 - .L_24)
.L_24:
        /*000c*/ 	.word	0x00000000
        /*0010*/ 	.short	0x0000
        /*0012*/ 	.short	0x0000
        /*0014*/ 	.byte	0x00, 0xf5, 0x21, 0x00


	//----- nvinfo : EIATTR_SPARSE_MMA_MASK
	.align		4
.L_25:
        /*0018*/ 	.byte	0x03, 0x50
        /*001a*/ 	.short	0x0000


	//----- nvinfo : EIATTR_MAXREG_COUNT
	.align		4
        /*001c*/ 	.byte	0x03, 0x1b
        /*001e*/ 	.short	0x00ff


	//----- nvinfo : EIATTR_MERCURY_ISA_VERSION
	.align		4
        /*0020*/ 	.byte	0x03, 0x5f
        /*0022*/ 	.short	0x0101


	//----- nvinfo : EIATTR_VRC_CTA_INIT_COUNT
	.align		4
        /*0024*/ 	.byte	0x02, 0x4a
	.zero		1
	.zero		1


	//----- nvinfo : EIATTR_EXIT_INSTR_OFFSETS
	.align		4
        /*0028*/ 	.byte	0x04, 0x1c
        /*002a*/ 	.short	(.L_27 - .L_26)


	//   ....[0]....
.L_26:
        /*002c*/ 	.word	0x000000f0


	//----- nvinfo : EIATTR_CBANK_PARAM_SIZE
	.align		4
.L_27:
        /*0030*/ 	.byte	0x03, 0x19
        /*0032*/ 	.short	0x0008


	//----- nvinfo : EIATTR_PARAM_CBANK
	.align		4
        /*0034*/ 	.byte	0x04, 0x0a
        /*0036*/ 	.short	(.L_29 - .L_28)
	.align		4
.L_28:
        /*0038*/ 	.word	index@(.nv.constant0._Z7dkernelPj)
        /*003c*/ 	.short	0x0380
        /*003e*/ 	.short	0x0008


	//----- nvinfo : EIATTR_SW_WAR
	.align		4
.L_29:
        /*0040*/ 	.byte	0x04, 0x36
        /*0042*/ 	.short	(.L_31 - .L_30)
.L_30:
        /*0044*/ 	.word	0x00000008
.L_31:


//--------------------- .nv.callgraph             --------------------------
	.section	.nv.callgraph,"",@"SHT_CUDA_CALLGRAPH"
	.align	4
	.sectionentsize	8
	.align		4
        /*0000*/ 	.word	0x00000000
	.align		4
        /*0004*/ 	.word	0xffffffff
	.align		4
        /*0008*/ 	.word	0x00000000
	.align		4
        /*000c*/ 	.word	0xfffffffe
	.align		4
        /*0010*/ 	.word	0x00000000
	.align		4
        /*0014*/ 	.word	0xfffffffd
	.align		4
        /*0018*/ 	.word	0x00000000
	.align		4
        /*001c*/ 	.word	0xfffffffc


//--------------------- .text._Z3addPj            --------------------------
	.section	.text._Z3addPj,"ax",@progbits
	.align	128
        .global         _Z3addPj
        .type           _Z3addPj,@function
        .size           _Z3addPj,(.L_x_2 - _Z3addPj)
        .other          _Z3addPj,@"STO_CUDA_ENTRY STV_DEFAULT"
_Z3addPj:
.text._Z3addPj:
[----:B------:R-:W-:Y:S01]  /*0000*/  LDC R1, c[0x0][0x37c] ;  /* 0x0000df00ff017b82 */ /* 0x000fe20000000800 */
[----:B------:R-:W0:Y:S01]  /*0010*/  S2R R5, SR_TID.Z ;  /* 0x0000000000057919 */ /* 0x000e220000002300 */
[----:B------:R-:W1:Y:S06]  /*0020*/  LDCU UR7, c[0x0][0x360] ;  /* 0x00006c00ff0777ac */ /* 0x000e6c0008000800 */
[----:B------:R-:W0:Y:S01]  /*0030*/  S2UR UR6, SR_CTAID.X ;  /* 0x00000000000679c3 */ /* 0x000e220000002500 */
[----:B------:R-:W2:Y:S01]  /*0040*/  S2R R7, SR_TID.Y ;  /* 0x0000000000077919 */ /* 0x000ea20000002200 */
[----:B------:R-:W2:Y:S01]  /*0050*/  LDCU UR8, c[0x0][0x364] ;  /* 0x00006c80ff0877ac */ /* 0x000ea20008000800 */
[----:B------:R-:W1:Y:S01]  /*0060*/  S2R R9, SR_TID.X ;  /* 0x0000000000097919 */ /* 0x000e620000002100 */
[----:B------:R-:W3:Y:S04]  /*0070*/  LDCU.64 UR4, c[0x0][0x358] ;  /* 0x00006b00ff0477ac */ /* 0x000ee80008000a00 */
[----:B------:R-:W0:Y:S08]  /*0080*/  LDC R0, c[0x0][0x368] ;  /* 0x0000da00ff007b82 */ /* 0x000e300000000800 */
[----:B------:R-:W4:Y:S01]  /*0090*/  LDC.64 R2, c[0x0][0x380] ;  /* 0x0000e000ff027b82 */ /* 0x000f220000000a00 */
[----:B0-----:R-:W-:-:S04]  /*00a0*/  IMAD R0, R0, UR6, R5 ;  /* 0x0000000600007c24 */ /* 0x001fc8000f8e0205 */
[----:B--2---:R-:W-:-:S04]  /*00b0*/  IMAD R0, R0, UR8, R7 ;  /* 0x0000000800007c24 */ /* 0x004fc8000f8e0207 */
[----:B-1----:R-:W-:-:S04]  /*00c0*/  IMAD R5, R0, UR7, R9 ;  /* 0x0000000700057c24 */ /* 0x002fc8000f8e0209 */
[----:B----4-:R-:W-:-:S05]  /*00d0*/  IMAD.WIDE.U32 R2, R5, 0x4, R2 ;  /* 0x0000000405027825 */ /* 0x010fca00078e0002 */
[----:B---3--:R-:W2:Y:S02]  /*00e0*/  LDG.E R0, desc[UR4][R2.64] ;  /* 0x0000000402007981 */ /* 0x008ea4000c1e1900 */
[----:B--2---:R-:W-:-:S05]  /*00f0*/  IADD3 R5, PT, PT, R5, R0, RZ ;  /* 0x0000000005057210 */ /* 0x004fca0007ffe0ff */
[----:B------:R-:W-:Y:S01]  /*0100*/  STG.E desc[UR4][R2.64], R5 ;  /* 0x0000000502007986 */ /* 0x000fe2000c101904 */
[----:B------:R-:W-:Y:S05]  /*0110*/  EXIT ;  /* 0x000000000000794d */ /* 0x000fea0003800000 */
.L_x_0:
[----:B------:R-:W-:-:S00]  /*0120*/  BRA `(.L_x_0) ;  /* 0xfffffffc00fc7947 */ /* 0x000fc0000383ffff */
[----:B------:R-:W-:-:S00]  /*0130*/  NOP ;  /* 0x0000000000007918 */ /* 0x000fc00000000000 */
        /* <DEDUP_REMOVED lines=12> */
.L_x_2:


//--------------------- .text._Z7dkernelPj        --------------------------
	.section	.text._Z7dkernelPj,"ax",@progbits
	.align	128
        .global         _Z7dkernelPj
        .type           _Z7dkernelPj,@function
        .size           _Z7dkernelPj,(.L_x_3 - _Z7dkernelPj)
        .other          _Z7dkernelPj,@"STO_CUDA_ENTRY STV_DEFAULT"
_Z7dkernelPj:
.text._Z7dkernelPj:
        /* <DEDUP_REMOVED lines=14> */
[----:B---3--:R-:W-:Y:S01]  /*00e0*/  STG.E desc[UR4][R2.64], RZ ;  /* 0x000000ff02007986 */ /* 0x008fe2000c101904 */
[----:B------:R-:W-:Y:S05]  /*00f0*/  EXIT ;  /* 0x000000000000794d */ /* 0x000fea0003800000 */
.L_x_1:
        /* <DEDUP_REMOVED lines=16> */
.L_x_3:


//--------------------- .nv.shared.reserved.0     --------------------------
	.section	.nv.shared.reserved.0,"aw",@nobits
	.weak		__nv_reservedSMEM_offset_0_alias
	.size		__nv_reservedSMEM_offset_0_alias, 0, 64
	.other		__nv_reservedSMEM_offset_0_alias,@"STO_CUDA_RESERVED_SHARED STV_DEFAULT"
__nv_reservedSMEM_offset_0_alias:
	.zero		0
	.zero		64


//--------------------- .nv.constant0._Z3addPj    --------------------------
	.section	.nv.constant0._Z3addPj,"a",@progbits
	.sectionflags	@""
	.align	4
.nv.constant0._Z3addPj:
	.zero		904


//--------------------- .nv.constant0._Z7dkernelPj --------------------------
	.section	.nv.constant0._Z7dkernelPj,"a",@progbits
	.sectionflags	@""
	.align	4
.nv.constant0._Z7dkernelPj:
	.zero		904


//--------------------- SYMBOLS --------------------------

	.type		.nv.reservedSmem.offset0,@object
	.size		.nv.reservedSmem.offset0,0x4
